	.headerflags	@"EF_CUDA_TEXMODE_UNIFIED EF_CUDA_64BIT_ADDRESS EF_CUDA_ACCELERATORS EF_CUDA_SM90 EF_CUDA_VIRTUAL_SM(EF_CUDA_SM90)"
	.elftype	@"ET_EXEC"


//--------------------- .nv.info                  --------------------------
	.section	.nv.info,"",@"SHT_CUDA_INFO"
	.align	4


	//----- nvinfo : EIATTR_REGCOUNT
	.align		4
        /*0000*/ 	.byte	0x04, 0x2f
        /*0002*/ 	.short	(.L_3 - .L_2)
	.align		4
.L_2:
        /*0004*/ 	.word	index@(triton_poi_fused__native_batch_norm_legit_no_training_leaky_relu_1)
        /*0008*/ 	.word	0x00000010


	//----- nvinfo : EIATTR_MIN_STACK_SIZE
	.align		4
.L_3:
        /*000c*/ 	.byte	0x04, 0x12
        /*000e*/ 	.short	(.L_5 - .L_4)
	.align		4
.L_4:
        /*0010*/ 	.word	index@(triton_poi_fused__native_batch_norm_legit_no_training_leaky_relu_1)
        /*0014*/ 	.word	0x00000000


	//----- nvinfo : EIATTR_FRAME_SIZE
	.align		4
.L_5:
        /*0018*/ 	.byte	0x04, 0x11
        /*001a*/ 	.short	(.L_7 - .L_6)
	.align		4
.L_6:
        /*001c*/ 	.word	index@(triton_poi_fused__native_batch_norm_legit_no_training_leaky_relu_1)
        /*0020*/ 	.word	0x00000000


	//----- nvinfo : EIATTR_MIN_STACK_SIZE
	.align		4
.L_7:
        /*0024*/ 	.byte	0x04, 0x12
        /*0026*/ 	.short	(.L_9 - .L_8)
	.align		4
.L_8:
        /*0028*/ 	.word	index@(triton_poi_fused__native_batch_norm_legit_no_training_leaky_relu_1)
        /*002c*/ 	.word	0x00000000
.L_9:


//--------------------- .nv.info.triton_poi_fused__native_batch_norm_legit_no_training_leaky_relu_1 --------------------------
	.section	.nv.info.triton_poi_fused__native_batch_norm_legit_no_training_leaky_relu_1,"",@"SHT_CUDA_INFO"
	.sectionflags	@""
	.align	4


	//----- nvinfo : EIATTR_CUDA_API_VERSION
	.align		4
        /*0000*/ 	.byte	0x04, 0x37
        /*0002*/ 	.short	(.L_11 - .L_10)
.L_10:
        /*0004*/ 	.word	0x0000007c


	//----- nvinfo : EIATTR_KPARAM_INFO
	.align		4
.L_11:
        /*0008*/ 	.byte	0x04, 0x17
        /*000a*/ 	.short	(.L_13 - .L_12)
.L_12:
        /*000c*/ 	.word	0x00000000
        /*0010*/ 	.short	0x0006
        /*0012*/ 	.short	0x0030
        /*0014*/ 	.byte	0x00, 0xf0, 0x11, 0x00


	//----- nvinfo : EIATTR_KPARAM_INFO
	.align		4
.L_13:
        /*0018*/ 	.byte	0x04, 0x17
        /*001a*/ 	.short	(.L_15 - .L_14)
.L_14:
        /*001c*/ 	.word	0x00000000
        /*0020*/ 	.short	0x0005
        /*0022*/ 	.short	0x0028
        /*0024*/ 	.byte	0x00, 0xf4, 0x21, 0x00


	//----- nvinfo : EIATTR_KPARAM_INFO
	.align		4
.L_15:
        /*0028*/ 	.byte	0x04, 0x17
        /*002a*/ 	.short	(.L_17 - .L_16)
.L_16:
        /*002c*/ 	.word	0x00000000
        /*0030*/ 	.short	0x0004
        /*0032*/ 	.short	0x0020
        /*0034*/ 	.byte	0x00, 0xf4, 0x21, 0x00


	//----- nvinfo : EIATTR_KPARAM_INFO
	.align		4
.L_17:
        /*0038*/ 	.byte	0x04, 0x17
        /*003a*/ 	.short	(.L_19 - .L_18)
.L_18:
        /*003c*/ 	.word	0x00000000
        /*0040*/ 	.short	0x0003
        /*0042*/ 	.short	0x0018
        /*0044*/ 	.byte	0x00, 0xf4, 0x21, 0x00


	//----- nvinfo : EIATTR_KPARAM_INFO
	.align		4
.L_19:
        /*0048*/ 	.byte	0x04, 0x17
        /*004a*/ 	.short	(.L_21 - .L_20)
.L_20:
        /*004c*/ 	.word	0x00000000
        /*0050*/ 	.short	0x0002
        /*0052*/ 	.short	0x0010
        /*0054*/ 	.byte	0x00, 0xf4, 0x21, 0x00


	//----- nvinfo : EIATTR_KPARAM_INFO
	.align		4
.L_21:
        /*0058*/ 	.byte	0x04, 0x17
        /*005a*/ 	.short	(.L_23 - .L_22)
.L_22:
        /*005c*/ 	.word	0x00000000
        /*0060*/ 	.short	0x0001
        /*0062*/ 	.short	0x0008
        /*0064*/ 	.byte	0x00, 0xf4, 0x21, 0x00


	//----- nvinfo : EIATTR_KPARAM_INFO
	.align		4
.L_23:
        /*0068*/ 	.byte	0x04, 0x17
        /*006a*/ 	.short	(.L_25 - .L_24)
.L_24:
        /*006c*/ 	.word	0x00000000
        /*0070*/ 	.short	0x0000
        /*0072*/ 	.short	0x0000
        /*0074*/ 	.byte	0x00, 0xf4, 0x21, 0x00


	//----- nvinfo : EIATTR_SPARSE_MMA_MASK
	.align		4
.L_25:
        /*0078*/ 	.byte	0x03, 0x50
        /*007a*/ 	.short	0x0000


	//----- nvinfo : EIATTR_MAXREG_COUNT
	.align		4
        /*007c*/ 	.byte	0x03, 0x1b
        /*007e*/ 	.short	0x00ff


	//----- nvinfo : EIATTR_EXIT_INSTR_OFFSETS
	.align		4
        /*0080*/ 	.byte	0x04, 0x1c
        /*0082*/ 	.short	(.L_27 - .L_26)


	//   ....[0]....
.L_26:
        /*0084*/ 	.word	0x00000350


	//----- nvinfo : EIATTR_REQNTID
	.align		4
.L_27:
        /*0088*/ 	.byte	0x04, 0x10
        /*008a*/ 	.short	(.L_29 - .L_28)
.L_28:
        /*008c*/ 	.word	0x00000100
        /*0090*/ 	.word	0x00000001
        /*0094*/ 	.word	0x00000001


	//----- nvinfo : EIATTR_CBANK_PARAM_SIZE
	.align		4
.L_29:
        /*0098*/ 	.byte	0x03, 0x19
        /*009a*/ 	.short	0x0034


	//----- nvinfo : EIATTR_PARAM_CBANK
	.align		4
        /*009c*/ 	.byte	0x04, 0x0a
        /*009e*/ 	.short	(.L_31 - .L_30)
	.align		4
.L_30:
        /*00a0*/ 	.word	index@(.nv.constant0.triton_poi_fused__native_batch_norm_legit_no_training_leaky_relu_1)
        /*00a4*/ 	.short	0x0210
        /*00a6*/ 	.short	0x0034


	//----- nvinfo : EIATTR_SW_WAR
	.align		4
.L_31:
        /*00a8*/ 	.byte	0x04, 0x36
        /*00aa*/ 	.short	(.L_33 - .L_32)
.L_32:
        /*00ac*/ 	.word	0x00000008
.L_33:


//--------------------- .nv.callgraph             --------------------------
	.section	.nv.callgraph,"",@"SHT_CUDA_CALLGRAPH"
	.align	4
	.sectionentsize	8
	.align		4
        /*0000*/ 	.word	0x00000000
	.align		4
        /*0004*/ 	.word	0xffffffff
	.align		4
        /*0008*/ 	.word	0x00000000
	.align		4
        /*000c*/ 	.word	0xfffffffe
	.align		4
        /*0010*/ 	.word	0x00000000
	.align		4
        /*0014*/ 	.word	0xfffffffd
	.align		4
        /*0018*/ 	.word	0x00000000
	.align		4
        /*001c*/ 	.word	0xfffffffc


//--------------------- .nv.constant4             --------------------------
	.section	.nv.constant4,"a",@progbits
	.align	8
	.align		8
.nv.constant4:
        /*0000*/ 	.dword	_$_str
	.align		8
        /*0008*/ 	.dword	_$_str_$_2


//--------------------- .text.triton_poi_fused__native_batch_norm_legit_no_training_leaky_relu_1 --------------------------
	.section	.text.triton_poi_fused__native_batch_norm_legit_no_training_leaky_relu_1,"ax",@progbits
	.align	128
        .global         triton_poi_fused__native_batch_norm_legit_no_training_leaky_relu_1
        .type           triton_poi_fused__native_batch_norm_legit_no_training_leaky_relu_1,@function
        .size           triton_poi_fused__native_batch_norm_legit_no_training_leaky_relu_1,(.L_x_1 - triton_poi_fused__native_batch_norm_legit_no_training_leaky_relu_1)
        .other          triton_poi_fused__native_batch_norm_legit_no_training_leaky_relu_1,@"STO_CUDA_ENTRY STV_DEFAULT"
triton_poi_fused__native_batch_norm_legit_no_training_leaky_relu_1:
.text.triton_poi_fused__native_batch_norm_legit_no_training_leaky_relu_1:
[----:B------:R-:W-:Y:S01]  /*0000*/  LDC R1, c[0x0][0x28] ;  /* 0x00000a00ff017b82 */ /* 0x000fe20000000800 */
[----:B------:R-:W1:Y:S07]  /*0010*/  S2R R0, SR_TID.X ;  /* 0x0000000000007919 */ /* 0x000e6e0000002100 */
[----:B------:R-:W2:Y:S01]  /*0020*/  LDC.64 R6, c[0x0][0x228] ;  /* 0x00008a00ff067b82 */ /* 0x000ea20000000a00 */
[----:B------:R-:W-:Y:S01]  /*0030*/  ULDC.64 UR4, c[0x0][0x208] ;  /* 0x0000820000047ab9 */ /* 0x000fe20000000a00 */
[----:B------:R-:W3:Y:S06]  /*0040*/  S2R R5, SR_CTAID.X ;  /* 0x0000000000057919 */ /* 0x000eec0000002500 */
[----:B------:R-:W4:Y:S08]  /*0050*/  LDC.64 R8, c[0x0][0x230] ;  /* 0x00008c00ff087b82 */ /* 0x000f300000000a00 */
[----:B------:R-:W5:Y:S01]  /*0060*/  LDC.64 R10, c[0x0][0x238] ;  /* 0x00008e00ff0a7b82 */ /* 0x000f620000000a00 */
[----:B-1----:R-:W-:-:S02]  /*0070*/  SHF.L.U32 R0, R0, 0x1, RZ ;  /* 0x0000000100007819 */ /* 0x002fc400000006ff */
[----:B---3--:R-:W-:Y:S02]  /*0080*/  SHF.R.S32.HI R3, RZ, 0x16, R5 ;  /* 0x00000016ff037819 */ /* 0x008fe40000011405 */
[----:B------:R-:W-:Y:S02]  /*0090*/  LOP3.LUT R0, R0, 0x1fe, RZ, 0xc0, !PT ;  /* 0x000001fe00007812 */ /* 0x000fe400078ec0ff */
[----:B------:R-:W-:Y:S02]  /*00a0*/  SGXT R3, R3, 0x1 ;  /* 0x000000010303781a */ /* 0x000fe40000000200 */
[----:B------:R-:W-:Y:S02]  /*00b0*/  LEA R0, R5, R0, 0x9 ;  /* 0x0000000005007211 */ /* 0x000fe400078e48ff */
[----:B------:R-:W1:Y:S02]  /*00c0*/  LDC.64 R4, c[0x0][0x220] ;  /* 0x00008800ff047b82 */ /* 0x000e640000000a00 */
[----:B------:R-:W-:-:S04]  /*00d0*/  LEA.HI R3, R3, R0, RZ, 0x8 ;  /* 0x0000000003037211 */ /* 0x000fc800078f40ff */
[----:B------:R-:W-:-:S04]  /*00e0*/  SHF.R.S32.HI R3, RZ, 0x8, R3 ;  /* 0x00000008ff037819 */ /* 0x000fc80000011403 */
[----:B------:R-:W-:-:S04]  /*00f0*/  LEA.HI R2, R3, R3, RZ, 0x7 ;  /* 0x0000000303027211 */ /* 0x000fc800078f38ff */
[----:B------:R-:W-:-:S04]  /*0100*/  LOP3.LUT R2, R2, 0xffffff80, RZ, 0xc0, !PT ;  /* 0xffffff8002027812 */ /* 0x000fc800078ec0ff */
[----:B------:R-:W-:Y:S02]  /*0110*/  IADD3 R13, R3, -R2, RZ ;  /* 0x80000002030d7210 */ /* 0x000fe40007ffe0ff */
[----:B------:R-:W3:Y:S03]  /*0120*/  LDC.64 R2, c[0x0][0x218] ;  /* 0x00008600ff027b82 */ /* 0x000ee60000000a00 */
[----:B--2---:R-:W-:-:S06]  /*0130*/  IMAD.WIDE R6, R13, 0x4, R6 ;  /* 0x000000040d067825 */ /* 0x004fcc00078e0206 */
[----:B------:R-:W2:Y:S01]  /*0140*/  LDG.E.EL R6, desc[UR4][R6.64] ;  /* 0x0000000406067981 */ /* 0x000ea2000c2e1900 */
[----:B-1----:R-:W-:-:S06]  /*0150*/  IMAD.WIDE R4, R13, 0x4, R4 ;  /* 0x000000040d047825 */ /* 0x002fcc00078e0204 */
[----:B------:R-:W2:Y:S01]  /*0160*/  LDG.E.EL R4, desc[UR4][R4.64] ;  /* 0x0000000404047981 */ /* 0x000ea2000c2e1900 */
[----:B---3--:R-:W-:-:S06]  /*0170*/  IMAD.WIDE R2, R0, 0x4, R2 ;  /* 0x0000000400027825 */ /* 0x008fcc00078e0202 */
[----:B------:R-:W3:Y:S01]  /*0180*/  LDG.E.64 R2, desc[UR4][R2.64] ;  /* 0x0000000402027981 */ /* 0x000ee2000c1e1b00 */
[----:B----4-:R-:W-:-:S04]  /*0190*/  IMAD.WIDE R8, R13, 0x4, R8 ;  /* 0x000000040d087825 */ /* 0x010fc800078e0208 */
[----:B-----5:R-:W-:Y:S02]  /*01a0*/  IMAD.WIDE R10, R13, 0x4, R10 ;  /* 0x000000040d0a7825 */ /* 0x020fe400078e020a */
[----:B------:R-:W4:Y:S04]  /*01b0*/  LDG.E.EL R8, desc[UR4][R8.64] ;  /* 0x0000000408087981 */ /* 0x000f28000c2e1900 */
[----:B------:R-:W4:Y:S01]  /*01c0*/  LDG.E.EL R11, desc[UR4][R10.64] ;  /* 0x000000040a0b7981 */ /* 0x000f22000c2e1900 */
[----:B------:R-:W-:Y:S01]  /*01d0*/  HFMA2.MMA R12, -RZ, RZ, 1.625, 0 ;  /* 0x3e800000ff0c7435 */ /* 0x000fe200000001ff */
[----:B--2---:R-:W-:-:S04]  /*01e0*/  FADD R6, R6, 9.9999997473787516356e-06 ;  /* 0x3727c5ac06067421 */ /* 0x004fc80000000000 */
[----:B------:R-:W1:Y:S02]  /*01f0*/  MUFU.SQRT R7, R6 ;  /* 0x0000000600077308 */ /* 0x000e640000002000 */
[C---:B-1----:R-:W-:Y:S02]  /*0200*/  FSETP.GT.AND P0, PT, R7.reuse, 8.50705917302346158658e+37, PT ;  /* 0x7e8000000700780b */ /* 0x042fe40003f04000 */
[----:B------:R-:W-:-:S11]  /*0210*/  FSETP.GEU.AND P1, PT, R7, 1.175494350822287508e-38, PT ;  /* 0x008000000700780b */ /* 0x000fd60003f2e000 */
[----:B------:R-:W-:-:S04]  /*0220*/  @P0 FMUL R7, R7, 0.25 ;  /* 0x3e80000007070820 */ /* 0x000fc80000400000 */
[----:B------:R-:W-:-:S06]  /*0230*/  @!P1 FMUL R7, R7, 16777216 ;  /* 0x4b80000007079820 */ /* 0x000fcc0000400000 */
[----:B------:R-:W1:Y:S01]  /*0240*/  MUFU.RCP R7, R7 ;  /* 0x0000000700077308 */ /* 0x000e620000001000 */
[----:B------:R-:W-:Y:S01]  /*0250*/  FSEL R12, R12, 1, P0 ;  /* 0x3f8000000c0c7808 */ /* 0x000fe20000000000 */
[----:B---3--:R-:W-:-:S04]  /*0260*/  FADD R5, R3, -R4 ;  /* 0x8000000403057221 */ /* 0x008fc80000000000 */
[----:B------:R-:W-:Y:S01]  /*0270*/  @!P1 FMUL R12, R12, 16777216 ;  /* 0x4b8000000c0c9820 */ /* 0x000fe20000400000 */
[----:B------:R-:W-:Y:S02]  /*0280*/  FADD R4, R2, -R4 ;  /* 0x8000000402047221 */ /* 0x000fe40000000000 */
[----:B------:R-:W2:Y:S01]  /*0290*/  LDC.64 R2, c[0x0][0x210] ;  /* 0x00008400ff027b82 */ /* 0x000ea20000000a00 */
[----:B-1----:R-:W-:-:S04]  /*02a0*/  FMUL R12, R7, R12 ;  /* 0x0000000c070c7220 */ /* 0x002fc80000400000 */
[-C--:B------:R-:W-:Y:S01]  /*02b0*/  FMUL R4, R4, R12.reuse ;  /* 0x0000000c04047220 */ /* 0x080fe20000400000 */
[----:B------:R-:W-:-:S03]  /*02c0*/  FMUL R12, R5, R12 ;  /* 0x0000000c050c7220 */ /* 0x000fc60000400000 */
[C-C-:B----4-:R-:W-:Y:S01]  /*02d0*/  FFMA R4, R8.reuse, R4, R11.reuse ;  /* 0x0000000408047223 */ /* 0x150fe2000000000b */
[----:B------:R-:W-:-:S04]  /*02e0*/  FFMA R5, R8, R12, R11 ;  /* 0x0000000c08057223 */ /* 0x000fc8000000000b */
[----:B------:R-:W-:Y:S02]  /*02f0*/  FSETP.GT.AND P0, PT, R4, RZ, PT ;  /* 0x000000ff0400720b */ /* 0x000fe40003f04000 */
[----:B------:R-:W-:Y:S01]  /*0300*/  FSETP.GT.AND P1, PT, R5, RZ, PT ;  /* 0x000000ff0500720b */ /* 0x000fe20003f24000 */
[----:B--2---:R-:W-:-:S10]  /*0310*/  IMAD.WIDE R2, R0, 0x4, R2 ;  /* 0x0000000400027825 */ /* 0x004fd400078e0202 */
[----:B------:R-:W-:Y:S02]  /*0320*/  @!P0 FMUL R4, R4, 0.10000000149011611938 ;  /* 0x3dcccccd04048820 */ /* 0x000fe40000400000 */
[----:B------:R-:W-:-:S05]  /*0330*/  @!P1 FMUL R5, R5, 0.10000000149011611938 ;  /* 0x3dcccccd05059820 */ /* 0x000fca0000400000 */
[----:B------:R-:W-:Y:S01]  /*0340*/  STG.E.64 desc[UR4][R2.64], R4 ;  /* 0x0000000402007986 */ /* 0x000fe2000c101b04 */
[----:B------:R-:W-:Y:S05]  /*0350*/  EXIT ;  /* 0x000000000000794d */ /* 0x000fea0003800000 */
.L_x_0:
[----:B------:R-:W-:-:S00]  /*0360*/  BRA `(.L_x_0) ;  /* 0xfffffffc00fc7947 */ /* 0x000fc0000383ffff */
[----:B------:R-:W-:-:S00]  /*0370*/  NOP ;  /* 0x0000000000007918 */ /* 0x000fc00000000000 */
        /* <DEDUP_REMOVED lines=8> */
.L_x_1:


//--------------------- .nv.global.init           --------------------------
	.section	.nv.global.init,"aw",@progbits
.nv.global.init:
	.type		_$_str,@object
	.size		_$_str,(_$_str_$_2 - _$_str)
_$_str:
        /*0000*/ 	.byte	0x5f, 0x5f, 0x43, 0x55, 0x44, 0x41, 0x5f, 0x46, 0x54, 0x5a, 0x00
	.type		_$_str_$_2,@object
	.size		_$_str_$_2,(.L_1 - _$_str_$_2)
_$_str_$_2:
        /*000b*/ 	.byte	0x5f, 0x5f, 0x43, 0x55, 0x44, 0x41, 0x5f, 0x50, 0x52, 0x45, 0x43, 0x5f, 0x53, 0x51, 0x52, 0x54
        /*001b*/ 	.byte	0x00
.L_1:


//--------------------- .nv.constant0.triton_poi_fused__native_batch_norm_legit_no_training_leaky_relu_1 --------------------------
	.section	.nv.constant0.triton_poi_fused__native_batch_norm_legit_no_training_leaky_relu_1,"a",@progbits
	.sectionflags	@""
	.align	4
.nv.constant0.triton_poi_fused__native_batch_norm_legit_no_training_leaky_relu_1:
	.zero		580
